//
// Generated by NVIDIA NVVM Compiler
//
// Compiler Build ID: CL-36424714
// Cuda compilation tools, release 13.0, V13.0.88
// Based on NVVM 20.0.0
//

.version 9.0
.target sm_100
.address_size 64

	// .globl	_Z10dot_kernelIfLi1024EEvPT_S1_S1_i
// _ZZ10dot_kernelIfLi1024EEvPT_S1_S1_iE1s has been demoted

.visible .entry _Z10dot_kernelIfLi1024EEvPT_S1_S1_i(
	.param .u64 .ptr .align 1 _Z10dot_kernelIfLi1024EEvPT_S1_S1_i_param_0,
	.param .u64 .ptr .align 1 _Z10dot_kernelIfLi1024EEvPT_S1_S1_i_param_1,
	.param .u64 .ptr .align 1 _Z10dot_kernelIfLi1024EEvPT_S1_S1_i_param_2,
	.param .u32 _Z10dot_kernelIfLi1024EEvPT_S1_S1_i_param_3
)
{
	.reg .pred 	%p<15>;
	.reg .b32 	%r<34>;
	.reg .b32 	%f<31>;
	.reg .b64 	%rd<10>;
	// demoted variable
	.shared .align 4 .b8 _ZZ10dot_kernelIfLi1024EEvPT_S1_S1_iE1s[128];
	ld.param.u64 	%rd1, [_Z10dot_kernelIfLi1024EEvPT_S1_S1_i_param_0];
	ld.param.u64 	%rd2, [_Z10dot_kernelIfLi1024EEvPT_S1_S1_i_param_1];
	ld.param.u64 	%rd3, [_Z10dot_kernelIfLi1024EEvPT_S1_S1_i_param_2];
	ld.param.u32 	%r4, [_Z10dot_kernelIfLi1024EEvPT_S1_S1_i_param_3];
	mov.u32 	%r1, %tid.x;
	and.b32  	%r2, %r1, 31;
	mov.u32 	%r5, %ctaid.x;
	mov.u32 	%r6, %ntid.x;
	mad.lo.s32 	%r3, %r5, %r6, %r1;
	setp.ge.s32 	%p1, %r3, %r4;
	mov.f32 	%f29, 0f00000000;
	@%p1 bra 	$L__BB0_2;
	cvta.to.global.u64 	%rd4, %rd1;
	cvta.to.global.u64 	%rd5, %rd2;
	mul.wide.s32 	%rd6, %r3, 4;
	add.s64 	%rd7, %rd4, %rd6;
	ld.global.f32 	%f8, [%rd7];
	add.s64 	%rd8, %rd5, %rd6;
	ld.global.f32 	%f9, [%rd8];
	mul.f32 	%f29, %f8, %f9;
$L__BB0_2:
	mov.b32 	%r7, %f29;
	shfl.sync.down.b32	%r8|%p2, %r7, 16, 31, -1;
	mov.b32 	%f10, %r8;
	add.f32 	%f11, %f29, %f10;
	mov.b32 	%r9, %f11;
	shfl.sync.down.b32	%r10|%p3, %r9, 8, 31, -1;
	mov.b32 	%f12, %r10;
	add.f32 	%f13, %f11, %f12;
	mov.b32 	%r11, %f13;
	shfl.sync.down.b32	%r12|%p4, %r11, 4, 31, -1;
	mov.b32 	%f14, %r12;
	add.f32 	%f15, %f13, %f14;
	mov.b32 	%r13, %f15;
	shfl.sync.down.b32	%r14|%p5, %r13, 2, 31, -1;
	mov.b32 	%f16, %r14;
	add.f32 	%f17, %f15, %f16;
	mov.b32 	%r15, %f17;
	shfl.sync.down.b32	%r16|%p6, %r15, 1, 31, -1;
	mov.b32 	%f18, %r16;
	add.f32 	%f3, %f17, %f18;
	bar.sync 	0;
	setp.ne.s32 	%p7, %r2, 0;
	@%p7 bra 	$L__BB0_4;
	shr.u32 	%r17, %r1, 3;
	and.b32  	%r18, %r17, 124;
	mov.u32 	%r19, _ZZ10dot_kernelIfLi1024EEvPT_S1_S1_iE1s;
	add.s32 	%r20, %r19, %r18;
	st.shared.f32 	[%r20], %f3;
$L__BB0_4:
	bar.sync 	0;
	shl.b32 	%r21, %r2, 2;
	mov.u32 	%r22, _ZZ10dot_kernelIfLi1024EEvPT_S1_S1_iE1s;
	add.s32 	%r23, %r22, %r21;
	ld.shared.f32 	%f30, [%r23];
	setp.gt.u32 	%p8, %r1, 31;
	@%p8 bra 	$L__BB0_6;
	mov.b32 	%r24, %f30;
	shfl.sync.down.b32	%r25|%p9, %r24, 16, 31, -1;
	mov.b32 	%f19, %r25;
	add.f32 	%f20, %f30, %f19;
	mov.b32 	%r26, %f20;
	shfl.sync.down.b32	%r27|%p10, %r26, 8, 31, -1;
	mov.b32 	%f21, %r27;
	add.f32 	%f22, %f20, %f21;
	mov.b32 	%r28, %f22;
	shfl.sync.down.b32	%r29|%p11, %r28, 4, 31, -1;
	mov.b32 	%f23, %r29;
	add.f32 	%f24, %f22, %f23;
	mov.b32 	%r30, %f24;
	shfl.sync.down.b32	%r31|%p12, %r30, 2, 31, -1;
	mov.b32 	%f25, %r31;
	add.f32 	%f26, %f24, %f25;
	mov.b32 	%r32, %f26;
	shfl.sync.down.b32	%r33|%p13, %r32, 1, 31, -1;
	mov.b32 	%f27, %r33;
	add.f32 	%f30, %f26, %f27;
$L__BB0_6:
	bar.sync 	0;
	setp.ne.s32 	%p14, %r1, 0;
	@%p14 bra 	$L__BB0_8;
	cvta.to.global.u64 	%rd9, %rd3;
	atom.global.add.f32 	%f28, [%rd9], %f30;
$L__BB0_8:
	ret;

}


// ===== COMPILED SASS (sm_100) =====

	.target	sm_100

	.elftype	@"ET_EXEC"


//--------------------- .note.nv.tkinfo           --------------------------
	.section	.note.nv.tkinfo,"",@"SHT_NOTE"
	.sectionflags	@"SHF_NOTE_NV_TKINFO"
	.tkinfo
        /*0018*/ 	.word	0x00000002
        /*0030*/ 	.string	""
        /*0030*/ 	.string	"ptxas"
        /*0030*/ 	.string	"Cuda compilation tools, release 13.0, V13.0.88"
        /*0030*/ 	.string	"Build cuda_13.0.r13.0/compiler.36424714_0"
        /*0030*/ 	.string	"-arch sm_100 -m 64 "



//--------------------- .note.nv.cuinfo           --------------------------
	.section	.note.nv.cuinfo,"",@"SHT_NOTE"
	.sectionflags	@"SHF_NOTE_NV_CUINFO"
        /*0018*/ 	.short	0x0002
        /*001a*/ 	.short	0x0064
        /*001c*/ 	.short	0x0082
	.zero		2


//--------------------- .nv.info                  --------------------------
	.section	.nv.info,"",@"SHT_CUDA_INFO"
	.align	4


	//----- nvinfo : EIATTR_REGCOUNT
	.align		4
        /*0000*/ 	.byte	0x04, 0x2f
        /*0002*/ 	.short	(.L_1 - .L_0)
	.align		4
.L_0:
        /*0004*/ 	.word	index@(_Z10dot_kernelIfLi1024EEvPT_S1_S1_i)
        /*0008*/ 	.word	0x0000000d


	//----- nvinfo : EIATTR_FRAME_SIZE
	.align		4
.L_1:
        /*000c*/ 	.byte	0x04, 0x11
        /*000e*/ 	.short	(.L_3 - .L_2)
	.align		4
.L_2:
        /*0010*/ 	.word	index@(_Z10dot_kernelIfLi1024EEvPT_S1_S1_i)
        /*0014*/ 	.word	0x00000000


	//----- nvinfo : EIATTR_MIN_STACK_SIZE
	.align		4
.L_3:
        /*0018*/ 	.byte	0x04, 0x12
        /*001a*/ 	.short	(.L_5 - .L_4)
	.align		4
.L_4:
        /*001c*/ 	.word	index@(_Z10dot_kernelIfLi1024EEvPT_S1_S1_i)
        /*0020*/ 	.word	0x00000000
.L_5:


//--------------------- .nv.compat                --------------------------
	.section	.nv.compat,"",@"SHT_CUDA_COMPAT_INFO"
	.align	4
        /*0000*/ 	.byte	0x02, 0x09, 0x00, 0x00, 0x02, 0x02, 0x01, 0x00, 0x02, 0x05, 0x05, 0x00, 0x03, 0x07, 0x01, 0x01
        /*0010*/ 	.byte	0x02, 0x03, 0x00, 0x00, 0x02, 0x06, 0x01, 0x00, 0x04, 0x0b, 0x08, 0x00, 0x09, 0x00, 0x00, 0x00
        /*0020*/ 	.byte	0x00, 0x00, 0x00, 0x00


//--------------------- .nv.info._Z10dot_kernelIfLi1024EEvPT_S1_S1_i --------------------------
	.section	.nv.info._Z10dot_kernelIfLi1024EEvPT_S1_S1_i,"",@"SHT_CUDA_INFO"
	.sectionflags	@""
	.align	4


	//----- nvinfo : EIATTR_CUDA_API_VERSION
	.align		4
        /*0000*/ 	.byte	0x04, 0x37
        /*0002*/ 	.short	(.L_7 - .L_6)
.L_6:
        /*0004*/ 	.word	0x00000082


	//----- nvinfo : EIATTR_KPARAM_INFO
	.align		4
.L_7:
        /*0008*/ 	.byte	0x04, 0x17
        /*000a*/ 	.short	(.L_9 - .L_8)
.L_8:
        /*000c*/ 	.word	0x00000000
        /*0010*/ 	.short	0x0003
        /*0012*/ 	.short	0x0018
        /*0014*/ 	.byte	0x00, 0xf0, 0x11, 0x00


	//----- nvinfo : EIATTR_KPARAM_INFO
	.align		4
.L_9:
        /*0018*/ 	.byte	0x04, 0x17
        /*001a*/ 	.short	(.L_11 - .L_10)
.L_10:
        /*001c*/ 	.word	0x00000000
        /*0020*/ 	.short	0x0002
        /*0022*/ 	.short	0x0010
        /*0024*/ 	.byte	0x00, 0xf5, 0x21, 0x00


	//----- nvinfo : EIATTR_KPARAM_INFO
	.align		4
.L_11:
        /*0028*/ 	.byte	0x04, 0x17
        /*002a*/ 	.short	(.L_13 - .L_12)
.L_12:
        /*002c*/ 	.word	0x00000000
        /*0030*/ 	.short	0x0001
        /*0032*/ 	.short	0x0008
        /*0034*/ 	.byte	0x00, 0xf5, 0x21, 0x00


	//----- nvinfo : EIATTR_KPARAM_INFO
	.align		4
.L_13:
        /*0038*/ 	.byte	0x04, 0x17
        /*003a*/ 	.short	(.L_15 - .L_14)
.L_14:
        /*003c*/ 	.word	0x00000000
        /*0040*/ 	.short	0x0000
        /*0042*/ 	.short	0x0000
        /*0044*/ 	.byte	0x00, 0xf5, 0x21, 0x00


	//----- nvinfo : EIATTR_SPARSE_MMA_MASK
	.align		4
.L_15:
        /*0048*/ 	.byte	0x03, 0x50
        /*004a*/ 	.short	0x0000


	//----- nvinfo : EIATTR_MAXREG_COUNT
	.align		4
        /*004c*/ 	.byte	0x03, 0x1b
        /*004e*/ 	.short	0x00ff


	//----- nvinfo : EIATTR_NUM_BARRIERS
	.align		4
        /*0050*/ 	.byte	0x02, 0x4c
        /*0052*/ 	.byte	0x01
	.zero		1


	//----- nvinfo : EIATTR_MERCURY_ISA_VERSION
	.align		4
        /*0054*/ 	.byte	0x03, 0x5f
        /*0056*/ 	.short	0x0101


	//----- nvinfo : EIATTR_COOP_GROUP_MASK_REGIDS
	.align		4
        /*0058*/ 	.byte	0x04, 0x29
        /*005a*/ 	.short	(.L_17 - .L_16)


	//   ....[0]....
.L_16:
        /*005c*/ 	.word	0xffffffff


	//   ....[1]....
        /*0060*/ 	.word	0xffffffff


	//   ....[2]....
        /*0064*/ 	.word	0xffffffff


	//   ....[3]....
        /*0068*/ 	.word	0xffffffff


	//   ....[4]....
        /*006c*/ 	.word	0xffffffff


	//   ....[5]....
        /*0070*/ 	.word	0xffffffff


	//   ....[6]....
        /*0074*/ 	.word	0xffffffff


	//   ....[7]....
        /*0078*/ 	.word	0xffffffff


	//   ....[8]....
        /*007c*/ 	.word	0xffffffff


	//   ....[9]....
        /*0080*/ 	.word	0xffffffff


	//   ....[10]....
        /*0084*/ 	.word	0x05000008


	//   ....[11]....
        /*0088*/ 	.word	0x05000008


	//   ....[12]....
        /*008c*/ 	.word	0x05000008


	//   ....[13]....
        /*0090*/ 	.word	0x05000008


	//   ....[14]....
        /*0094*/ 	.word	0x05000008


	//----- nvinfo : EIATTR_COOP_GROUP_INSTR_OFFSETS
	.align		4
.L_17:
        /*0098*/ 	.byte	0x04, 0x28
        /*009a*/ 	.short	(.L_19 - .L_18)


	//   ....[0]....
.L_18:
        /*009c*/ 	.word	0x00000150


	//   ....[1]....
        /*00a0*/ 	.word	0x000001b0


	//   ....[2]....
        /*00a4*/ 	.word	0x000001d0


	//   ....[3]....
        /*00a8*/ 	.word	0x000001f0


	//   ....[4]....
        /*00ac*/ 	.word	0x00000210


	//   ....[5]....
        /*00b0*/ 	.word	0x000002a0


	//   ....[6]....
        /*00b4*/ 	.word	0x000002c0


	//   ....[7]....
        /*00b8*/ 	.word	0x000002e0


	//   ....[8]....
        /*00bc*/ 	.word	0x00000300


	//   ....[9]....
        /*00c0*/ 	.word	0x00000320


	//   ....[10]....
        /*00c4*/ 	.word	0x000003f0


	//   ....[11]....
        /*00c8*/ 	.word	0x00000460


	//   ....[12]....
        /*00cc*/ 	.word	0x000004d0


	//   ....[13]....
        /*00d0*/ 	.word	0x00000540


	//   ....[14]....
        /*00d4*/ 	.word	0x000005b0


	//----- nvinfo : EIATTR_VRC_CTA_INIT_COUNT
	.align		4
.L_19:
        /*00d8*/ 	.byte	0x02, 0x4a
	.zero		1
	.zero		1


	//----- nvinfo : EIATTR_EXIT_INSTR_OFFSETS
	.align		4
        /*00dc*/ 	.byte	0x04, 0x1c
        /*00de*/ 	.short	(.L_21 - .L_20)


	//   ....[0]....
.L_20:
        /*00e0*/ 	.word	0x00000370


	//   ....[1]....
        /*00e4*/ 	.word	0x000003a0


	//----- nvinfo : EIATTR_CRS_STACK_SIZE
	.align		4
.L_21:
        /*00e8*/ 	.byte	0x04, 0x1e
        /*00ea*/ 	.short	(.L_23 - .L_22)
.L_22:
        /*00ec*/ 	.word	0x00000000


	//----- nvinfo : EIATTR_CBANK_PARAM_SIZE
	.align		4
.L_23:
        /*00f0*/ 	.byte	0x03, 0x19
        /*00f2*/ 	.short	0x001c


	//----- nvinfo : EIATTR_PARAM_CBANK
	.align		4
        /*00f4*/ 	.byte	0x04, 0x0a
        /*00f6*/ 	.short	(.L_25 - .L_24)
	.align		4
.L_24:
        /*00f8*/ 	.word	index@(.nv.constant0._Z10dot_kernelIfLi1024EEvPT_S1_S1_i)
        /*00fc*/ 	.short	0x0380
        /*00fe*/ 	.short	0x001c


	//----- nvinfo : EIATTR_SW_WAR
	.align		4
.L_25:
        /*0100*/ 	.byte	0x04, 0x36
        /*0102*/ 	.short	(.L_27 - .L_26)
.L_26:
        /*0104*/ 	.word	0x00000008
.L_27:


//--------------------- .nv.callgraph             --------------------------
	.section	.nv.callgraph,"",@"SHT_CUDA_CALLGRAPH"
	.align	4
	.sectionentsize	8
	.align		4
        /*0000*/ 	.word	0x00000000
	.align		4
        /*0004*/ 	.word	0xffffffff
	.align		4
        /*0008*/ 	.word	0x00000000
	.align		4
        /*000c*/ 	.word	0xfffffffe
	.align		4
        /*0010*/ 	.word	0x00000000
	.align		4
        /*0014*/ 	.word	0xfffffffd
	.align		4
        /*0018*/ 	.word	0x00000000
	.align		4
        /*001c*/ 	.word	0xfffffffc


//--------------------- .text._Z10dot_kernelIfLi1024EEvPT_S1_S1_i --------------------------
	.section	.text._Z10dot_kernelIfLi1024EEvPT_S1_S1_i,"ax",@progbits
	.align	128
        .global         _Z10dot_kernelIfLi1024EEvPT_S1_S1_i
        .type           _Z10dot_kernelIfLi1024EEvPT_S1_S1_i,@function
        .size           _Z10dot_kernelIfLi1024EEvPT_S1_S1_i,(.L_x_9 - _Z10dot_kernelIfLi1024EEvPT_S1_S1_i)
        .other          _Z10dot_kernelIfLi1024EEvPT_S1_S1_i,@"STO_CUDA_ENTRY STV_DEFAULT"
_Z10dot_kernelIfLi1024EEvPT_S1_S1_i:
.text._Z10dot_kernelIfLi1024EEvPT_S1_S1_i:
[----:B------:R-:W-:Y:S01]  /*0000*/  LDC R1, c[0x0][0x37c] ;  /* 0x0000df00ff017b82 */ /* 0x000fe20000000800 */
[----:B------:R-:W0:Y:S07]  /*0010*/  S2R R0, SR_TID.X ;  /* 0x0000000000007919 */ /* 0x000e2e0000002100 */
[----:B------:R-:W0:Y:S01]  /*0020*/  S2UR UR4, SR_CTAID.X ;  /* 0x00000000000479c3 */ /* 0x000e220000002500 */
[----:B------:R-:W1:Y:S01]  /*0030*/  LDCU UR5, c[0x0][0x398] ;  /* 0x00007300ff0577ac */ /* 0x000e620008000800 */
[----:B------:R-:W2:Y:S06]  /*0040*/  LDCU.64 UR6, c[0x0][0x358] ;  /* 0x00006b00ff0677ac */ /* 0x000eac0008000a00 */
[----:B------:R-:W0:Y:S08]  /*0050*/  LDC R7, c[0x0][0x360] ;  /* 0x0000d800ff077b82 */ /* 0x000e300000000800 */
[----:B------:R-:W3:Y:S08]  /*0060*/  LDC.64 R2, c[0x0][0x380] ;  /* 0x0000e000ff027b82 */ /* 0x000ef00000000a00 */
[----:B------:R-:W4:Y:S01]  /*0070*/  LDC.64 R4, c[0x0][0x388] ;  /* 0x0000e200ff047b82 */ /* 0x000f220000000a00 */
[----:B0-----:R-:W-:-:S05]  /*0080*/  IMAD R7, R7, UR4, R0 ;  /* 0x0000000407077c24 */ /* 0x001fca000f8e0200 */
[----:B-1----:R-:W-:-:S13]  /*0090*/  ISETP.GE.AND P0, PT, R7, UR5, PT ;  /* 0x0000000507007c0c */ /* 0x002fda000bf06270 */
[----:B---3--:R-:W-:-:S04]  /*00a0*/  @!P0 IMAD.WIDE R2, R7, 0x4, R2 ;  /* 0x0000000407028825 */ /* 0x008fc800078e0202 */
[----:B----4-:R-:W-:Y:S02]  /*00b0*/  @!P0 IMAD.WIDE R4, R7, 0x4, R4 ;  /* 0x0000000407048825 */ /* 0x010fe400078e0204 */
[----:B--2---:R-:W2:Y:S04]  /*00c0*/  @!P0 LDG.E R2, desc[UR6][R2.64] ;  /* 0x0000000602028981 */ /* 0x004ea8000c1e1900 */
[----:B------:R-:W2:Y:S01]  /*00d0*/  @!P0 LDG.E R5, desc[UR6][R4.64] ;  /* 0x0000000604058981 */ /* 0x000ea2000c1e1900 */
[----:B------:R-:W-:Y:S01]  /*00e0*/  HFMA2 R6, -RZ, RZ, 0, 0 ;  /* 0x00000000ff067431 */ /* 0x000fe200000001ff */
[----:B------:R-:W0:Y:S01]  /*00f0*/  S2UR UR5, SR_CgaCtaId ;  /* 0x00000000000579c3 */ /* 0x000e220000008800 */
[----:B------:R-:W-:Y:S02]  /*0100*/  UMOV UR4, 0x400 ;  /* 0x0000040000047882 */ /* 0x000fe40000000000 */
[----:B0-----:R-:W-:-:S05]  /*0110*/  ULEA UR4, UR5, UR4, 0x18 ;  /* 0x0000000405047291 */ /* 0x001fca000f8ec0ff */
[----:B------:R-:W-:Y:S01]  /*0120*/  BAR.SYNC.DEFER_BLOCKING 0x0 ;  /* 0x0000000000007b1d */ /* 0x000fe20000010000 */
[----:B--2---:R-:W-:Y:S01]  /*0130*/  @!P0 FMUL R6, R2, R5 ;  /* 0x0000000502068220 */ /* 0x004fe20000400000 */
[----:B------:R-:W-:-:S04]  /*0140*/  LOP3.LUT R2, R0, 0x1f, RZ, 0xc0, !PT ;  /* 0x0000001f00027812 */ /* 0x000fc800078ec0ff */
[----:B------:R-:W0:Y:S01]  /*0150*/  SHFL.DOWN PT, R7, R6, 0x10, 0x1f ;  /* 0x0a001f0006077f89 */ /* 0x000e2200000e0000 */
[C---:B------:R-:W-:Y:S02]  /*0160*/  ISETP.NE.AND P0, PT, R2.reuse, RZ, PT ;  /* 0x000000ff0200720c */ /* 0x040fe40003f05270 */
[----:B------:R-:W-:-:S11]  /*0170*/  LEA R2, R2, UR4, 0x2 ;  /* 0x0000000402027c11 */ /* 0x000fd6000f8e10ff */
[----:B------:R-:W-:-:S04]  /*0180*/  @!P0 SHF.R.U32.HI R4, RZ, 0x3, R0 ;  /* 0x00000003ff048819 */ /* 0x000fc80000011600 */
[----:B------:R-:W-:Y:S01]  /*0190*/  @!P0 LOP3.LUT R4, R4, 0x7c, RZ, 0xc0, !PT ;  /* 0x0000007c04048812 */ /* 0x000fe200078ec0ff */
[----:B0-----:R-:W-:-:S05]  /*01a0*/  FADD R7, R7, R6 ;  /* 0x0000000607077221 */ /* 0x001fca0000000000 */
[----:B------:R-:W0:Y:S02]  /*01b0*/  SHFL.DOWN PT, R8, R7, 0x8, 0x1f ;  /* 0x09001f0007087f89 */ /* 0x000e2400000e0000 */
[----:B0-----:R-:W-:-:S05]  /*01c0*/  FADD R8, R7, R8 ;  /* 0x0000000807087221 */ /* 0x001fca0000000000 */
[----:B------:R-:W0:Y:S02]  /*01d0*/  SHFL.DOWN PT, R9, R8, 0x4, 0x1f ;  /* 0x08801f0008097f89 */ /* 0x000e2400000e0000 */
[----:B0-----:R-:W-:-:S05]  /*01e0*/  FADD R9, R8, R9 ;  /* 0x0000000908097221 */ /* 0x001fca0000000000 */
[----:B------:R-:W0:Y:S02]  /*01f0*/  SHFL.DOWN PT, R10, R9, 0x2, 0x1f ;  /* 0x08401f00090a7f89 */ /* 0x000e2400000e0000 */
[----:B0-----:R-:W-:-:S05]  /*0200*/  FADD R10, R9, R10 ;  /* 0x0000000a090a7221 */ /* 0x001fca0000000000 */
[----:B------:R-:W0:Y:S02]  /*0210*/  SHFL.DOWN PT, R3, R10, 0x1, 0x1f ;  /* 0x08201f000a037f89 */ /* 0x000e2400000e0000 */
[----:B0-----:R-:W-:-:S05]  /*0220*/  FADD R3, R10, R3 ;  /* 0x000000030a037221 */ /* 0x001fca0000000000 */
[----:B------:R0:W-:Y:S01]  /*0230*/  @!P0 STS [R4+UR4], R3 ;  /* 0x0000000304008988 */ /* 0x0001e20008000804 */
[----:B------:R-:W-:Y:S01]  /*0240*/  BAR.SYNC.DEFER_BLOCKING 0x0 ;  /* 0x0000000000007b1d */ /* 0x000fe20000010000 */
[----:B------:R-:W-:-:S05]  /*0250*/  ISETP.GT.U32.AND P0, PT, R0, 0x1f, PT ;  /* 0x0000001f0000780c */ /* 0x000fca0003f04070 */
[----:B------:R0:W1:Y:S08]  /*0260*/  LDS R5, [R2] ;  /* 0x0000000002057984 */ /* 0x0000700000000800 */
[----:B0-----:R-:W-:Y:S05]  /*0270*/  @P0 BRA `(.L_x_0) ;  /* 0x0000000000300947 */ /* 0x001fea0003800000 */
[----:B------:R-:W-:-:S03]  /*0280*/  UMOV UR4, 0xffffffff ;  /* 0xffffffff00047882 */ /* 0x000fc60000000000 */
[----:B------:R-:W-:Y:S05]  /*0290*/  BRA.DIV UR4, `(.L_x_1) ;  /* 0x0000000204447947 */ /* 0x000fea000b800000 */
[----:B-1----:R-:W0:Y:S02]  /*02a0*/  SHFL.DOWN PT, R2, R5, 0x10, 0x1f ;  /* 0x0a001f0005027f89 */ /* 0x002e2400000e0000 */
[----:B0-----:R-:W-:-:S05]  /*02b0*/  FADD R2, R5, R2 ;  /* 0x0000000205027221 */ /* 0x001fca0000000000 */
[----:B------:R-:W0:Y:S02]  /*02c0*/  SHFL.DOWN PT, R3, R2, 0x8, 0x1f ;  /* 0x09001f0002037f89 */ /* 0x000e2400000e0000 */
[----:B0-----:R-:W-:-:S05]  /*02d0*/  FADD R3, R2, R3 ;  /* 0x0000000302037221 */ /* 0x001fca0000000000 */
[----:B------:R-:W0:Y:S02]  /*02e0*/  SHFL.DOWN PT, R4, R3, 0x4, 0x1f ;  /* 0x08801f0003047f89 */ /* 0x000e2400000e0000 */
[----:B0-----:R-:W-:-:S05]  /*02f0*/  FADD R4, R3, R4 ;  /* 0x0000000403047221 */ /* 0x001fca0000000000 */
[----:B------:R-:W0:Y:S02]  /*0300*/  SHFL.DOWN PT, R7, R4, 0x2, 0x1f ;  /* 0x08401f0004077f89 */ /* 0x000e2400000e0000 */
[----:B0-----:R-:W-:-:S05]  /*0310*/  FADD R7, R4, R7 ;  /* 0x0000000704077221 */ /* 0x001fca0000000000 */
[----:B------:R0:W1:Y:S02]  /*0320*/  SHFL.DOWN PT, R6, R7, 0x1, 0x1f ;  /* 0x08201f0007067f89 */ /* 0x00006400000e0000 */
.L_x_7:
[----:B-1----:R-:W-:-:S07]  /*0330*/  FADD R5, R7, R6 ;  /* 0x0000000607057221 */ /* 0x002fce0000000000 */
.L_x_0:
[----:B------:R-:W-:Y:S05]  /*0340*/  WARPSYNC.ALL ;  /* 0x0000000000007948 */ /* 0x000fea0003800000 */
[----:B------:R-:W-:Y:S01]  /*0350*/  BAR.SYNC.DEFER_BLOCKING 0x0 ;  /* 0x0000000000007b1d */ /* 0x000fe20000010000 */
[----:B------:R-:W-:-:S13]  /*0360*/  ISETP.NE.AND P0, PT, R0, RZ, PT ;  /* 0x000000ff0000720c */ /* 0x000fda0003f05270 */
[----:B------:R-:W-:Y:S05]  /*0370*/  @P0 EXIT ;  /* 0x000000000000094d */ /* 0x000fea0003800000 */
[----:B------:R-:W1:Y:S02]  /*0380*/  LDC.64 R2, c[0x0][0x390] ;  /* 0x0000e400ff027b82 */ /* 0x000e640000000a00 */
[----:B-1----:R-:W-:Y:S01]  /*0390*/  REDG.E.ADD.F32.FTZ.RN.STRONG.GPU desc[UR6][R2.64], R5 ;  /* 0x00000005020079a6 */ /* 0x002fe2000c12f306 */
[----:B------:R-:W-:Y:S05]  /*03a0*/  EXIT ;  /* 0x000000000000794d */ /* 0x000fea0003800000 */
.L_x_1:
[----:B------:R-:W-:Y:S01]  /*03b0*/  HFMA2 R9, -RZ, RZ, 0, 9.5367431640625e-07 ;  /* 0x00000010ff097431 */ /* 0x000fe200000001ff */
[----:B------:R-:W-:Y:S02]  /*03c0*/  MOV R10, 0x1f ;  /* 0x0000001f000a7802 */ /* 0x000fe40000000f00 */
[----:B------:R-:W-:-:S07]  /*03d0*/  MOV R8, 0xffffffff ;  /* 0xffffffff00087802 */ /* 0x000fce0000000f00 */
[----:B-1----:R-:W-:Y:S05]  /*03e0*/  WARPSYNC.COLLECTIVE R8, `(.L_x_2) ;  /* 0x0000000008087348 */ /* 0x002fea0003c00000 */
[----:B-1----:R0:W1:Y:S02]  /*03f0*/  SHFL.DOWN P0, R6, R5, R9, R10 ;  /* 0x0800000905067389 */ /* 0x002064000000000a */
[----:B01----:R-:W-:Y:S05]  /*0400*/  ENDCOLLECTIVE ;  /* 0x000000000000791b */ /* 0x003fea0003800000 */
.L_x_2:
[----:B------:R-:W-:Y:S02]  /*0410*/  HFMA2 R9, -RZ, RZ, 0, 4.76837158203125e-07 ;  /* 0x00000008ff097431 */ /* 0x000fe400000001ff */
[----:B------:R-:W-:-:S04]  /*0420*/  IMAD.MOV.U32 R2, RZ, RZ, R6 ;  /* 0x000000ffff027224 */ /* 0x000fc800078e0006 */
[----:B------:R-:W-:-:S05]  /*0430*/  FADD R2, R5, R2 ;  /* 0x0000000205027221 */ /* 0x000fca0000000000 */
[----:B------:R-:W-:-:S07]  /*0440*/  MOV R5, R2 ;  /* 0x0000000200057202 */ /* 0x000fce0000000f00 */
[----:B------:R-:W-:Y:S05]  /*0450*/  WARPSYNC.COLLECTIVE R8, `(.L_x_3) ;  /* 0x0000000008087348 */ /* 0x000fea0003c00000 */
[----:B------:R0:W1:Y:S02]  /*0460*/  SHFL.DOWN P0, R6, R5, R9, R10 ;  /* 0x0800000905067389 */ /* 0x000064000000000a */
[----:B01----:R-:W-:Y:S05]  /*0470*/  ENDCOLLECTIVE ;  /* 0x000000000000791b */ /* 0x003fea0003800000 */
.L_x_3:
[----:B------:R-:W-:Y:S01]  /*0480*/  HFMA2 R9, -RZ, RZ, 0, 2.384185791015625e-07 ;  /* 0x00000004ff097431 */ /* 0x000fe200000001ff */
[----:B------:R-:W-:-:S05]  /*0490*/  MOV R3, R6 ;  /* 0x0000000600037202 */ /* 0x000fca0000000f00 */
[----:B------:R-:W-:-:S04]  /*04a0*/  FADD R3, R2, R3 ;  /* 0x0000000302037221 */ /* 0x000fc80000000000 */
[----:B------:R-:W-:-:S07]  /*04b0*/  IMAD.MOV.U32 R5, RZ, RZ, R3 ;  /* 0x000000ffff057224 */ /* 0x000fce00078e0003 */
[----:B------:R-:W-:Y:S05]  /*04c0*/  WARPSYNC.COLLECTIVE R8, `(.L_x_4) ;  /* 0x0000000008087348 */ /* 0x000fea0003c00000 */
[----:B------:R0:W1:Y:S02]  /*04d0*/  SHFL.DOWN P0, R6, R5, R9, R10 ;  /* 0x0800000905067389 */ /* 0x000064000000000a */
[----:B01----:R-:W-:Y:S05]  /*04e0*/  ENDCOLLECTIVE ;  /* 0x000000000000791b */ /* 0x003fea0003800000 */
.L_x_4:
[----:B------:R-:W-:Y:S01]  /*04f0*/  IMAD.MOV.U32 R9, RZ, RZ, 0x2 ;  /* 0x00000002ff097424 */ /* 0x000fe200078e00ff */
[----:B------:R-:W-:-:S05]  /*0500*/  MOV R4, R6 ;  /* 0x0000000600047202 */ /* 0x000fca0000000f00 */
[----:B------:R-:W-:-:S05]  /*0510*/  FADD R4, R3, R4 ;  /* 0x0000000403047221 */ /* 0x000fca0000000000 */
[----:B------:R-:W-:-:S07]  /*0520*/  MOV R5, R4 ;  /* 0x0000000400057202 */ /* 0x000fce0000000f00 */
[----:B------:R-:W-:Y:S05]  /*0530*/  WARPSYNC.COLLECTIVE R8, `(.L_x_5) ;  /* 0x0000000008087348 */ /* 0x000fea0003c00000 */
[----:B------:R0:W1:Y:S02]  /*0540*/  SHFL.DOWN P0, R6, R5, R9, R10 ;  /* 0x0800000905067389 */ /* 0x000064000000000a */
[----:B01----:R-:W-:Y:S05]  /*0550*/  ENDCOLLECTIVE ;  /* 0x000000000000791b */ /* 0x003fea0003800000 */
.L_x_5:
[----:B------:R-:W-:Y:S01]  /*0560*/  HFMA2 R9, -RZ, RZ, 0, 5.9604644775390625e-08 ;  /* 0x00000001ff097431 */ /* 0x000fe200000001ff */
[----:B------:R-:W-:-:S05]  /*0570*/  MOV R7, R6 ;  /* 0x0000000600077202 */ /* 0x000fca0000000f00 */
[----:B------:R-:W-:-:S05]  /*0580*/  FADD R7, R4, R7 ;  /* 0x0000000704077221 */ /* 0x000fca0000000000 */
[----:B------:R-:W-:-:S07]  /*0590*/  MOV R5, R7 ;  /* 0x0000000700057202 */ /* 0x000fce0000000f00 */
[----:B------:R-:W-:Y:S05]  /*05a0*/  WARPSYNC.COLLECTIVE R8, `(.L_x_6) ;  /* 0x0000000008087348 */ /* 0x000fea0003c00000 */
[----:B------:R0:W1:Y:S02]  /*05b0*/  SHFL.DOWN P0, R6, R5, R9, R10 ;  /* 0x0800000905067389 */ /* 0x000064000000000a */
[----:B01----:R-:W-:Y:S05]  /*05c0*/  ENDCOLLECTIVE ;  /* 0x000000000000791b */ /* 0x003fea0003800000 */
.L_x_6:
[----:B------:R-:W-:Y:S05]  /*05d0*/  BRA `(.L_x_7) ;  /* 0xfffffffc00547947 */ /* 0x000fea000383ffff */
.L_x_8:
[----:B------:R-:W-:-:S00]  /*05e0*/  BRA `(.L_x_8) ;  /* 0xfffffffc00fc7947 */ /* 0x000fc0000383ffff */
[----:B------:R-:W-:-:S00]  /*05f0*/  NOP ;  /* 0x0000000000007918 */ /* 0x000fc00000000000 */
        /* <DEDUP_REMOVED lines=8> */
.L_x_9:


//--------------------- .nv.shared._Z10dot_kernelIfLi1024EEvPT_S1_S1_i --------------------------
	.section	.nv.shared._Z10dot_kernelIfLi1024EEvPT_S1_S1_i,"aw",@nobits
	.sectionflags	@""
	.align	4
.nv.shared._Z10dot_kernelIfLi1024EEvPT_S1_S1_i:
	.zero		1152


//--------------------- .nv.shared.reserved.0     --------------------------
	.section	.nv.shared.reserved.0,"aw",@nobits
	.weak		__nv_reservedSMEM_offset_0_alias
	.size		__nv_reservedSMEM_offset_0_alias, 0, 64
	.other		__nv_reservedSMEM_offset_0_alias,@"STO_CUDA_RESERVED_SHARED STV_DEFAULT"
__nv_reservedSMEM_offset_0_alias:
	.zero		0
	.zero		64


//--------------------- .nv.constant0._Z10dot_kernelIfLi1024EEvPT_S1_S1_i --------------------------
	.section	.nv.constant0._Z10dot_kernelIfLi1024EEvPT_S1_S1_i,"a",@progbits
	.sectionflags	@""
	.align	4
.nv.constant0._Z10dot_kernelIfLi1024EEvPT_S1_S1_i:
	.zero		924


//--------------------- SYMBOLS --------------------------

	.type		.nv.reservedSmem.offset0,@object
	.size		.nv.reservedSmem.offset0,0x4
	.type		.nv.reservedSmem.cap,@object
	.size		.nv.reservedSmem.cap,0x4
